//
// Generated by NVIDIA NVVM Compiler
//
// Compiler Build ID: CL-36424714
// Cuda compilation tools, release 13.0, V13.0.88
// Based on NVVM 20.0.0
//

.version 9.0
.target sm_100
.address_size 64

	// .globl	_Z12matmul_basicPKfS0_Pfi

.visible .entry _Z12matmul_basicPKfS0_Pfi(
	.param .u64 .ptr .align 1 _Z12matmul_basicPKfS0_Pfi_param_0,
	.param .u64 .ptr .align 1 _Z12matmul_basicPKfS0_Pfi_param_1,
	.param .u64 .ptr .align 1 _Z12matmul_basicPKfS0_Pfi_param_2,
	.param .u32 _Z12matmul_basicPKfS0_Pfi_param_3
)
{
	.reg .pred 	%p<10>;
	.reg .b32 	%r<40>;
	.reg .b32 	%f<67>;
	.reg .b64 	%rd<67>;

	ld.param.u64 	%rd14, [_Z12matmul_basicPKfS0_Pfi_param_0];
	ld.param.u64 	%rd15, [_Z12matmul_basicPKfS0_Pfi_param_1];
	ld.param.u32 	%r18, [_Z12matmul_basicPKfS0_Pfi_param_3];
	cvta.to.global.u64 	%rd1, %rd15;
	cvta.to.global.u64 	%rd2, %rd14;
	mov.u32 	%r19, %ctaid.y;
	mov.u32 	%r20, %ntid.y;
	mov.u32 	%r21, %tid.y;
	mad.lo.s32 	%r1, %r19, %r20, %r21;
	mov.u32 	%r22, %ctaid.x;
	mov.u32 	%r23, %ntid.x;
	mov.u32 	%r24, %tid.x;
	mad.lo.s32 	%r2, %r22, %r23, %r24;
	max.s32 	%r25, %r1, %r2;
	setp.ge.s32 	%p1, %r25, %r18;
	@%p1 bra 	$L__BB0_13;
	mul.lo.s32 	%r3, %r18, %r1;
	and.b32  	%r4, %r18, 7;
	setp.lt.u32 	%p2, %r18, 8;
	mov.f32 	%f66, 0f00000000;
	mov.b32 	%r38, 0;
	@%p2 bra 	$L__BB0_4;
	and.b32  	%r38, %r18, 2147483640;
	neg.s32 	%r36, %r38;
	mul.wide.s32 	%rd16, %r18, 4;
	add.s64 	%rd3, %rd1, %rd16;
	shl.b32 	%r7, %r18, 3;
	mul.wide.s32 	%rd17, %r18, 8;
	add.s64 	%rd4, %rd1, %rd17;
	mul.wide.s32 	%rd18, %r18, 12;
	add.s64 	%rd5, %rd1, %rd18;
	mul.wide.s32 	%rd19, %r18, 16;
	add.s64 	%rd6, %rd1, %rd19;
	mul.wide.s32 	%rd20, %r18, 20;
	add.s64 	%rd7, %rd1, %rd20;
	mul.wide.s32 	%rd21, %r18, 24;
	add.s64 	%rd8, %rd1, %rd21;
	mul.wide.s32 	%rd22, %r18, 28;
	add.s64 	%rd9, %rd1, %rd22;
	mul.wide.u32 	%rd23, %r3, 4;
	add.s64 	%rd24, %rd23, %rd2;
	add.s64 	%rd66, %rd24, 16;
	mov.f32 	%f66, 0f00000000;
	mov.u32 	%r35, %r2;
$L__BB0_3:
	.pragma "nounroll";
	mul.wide.s32 	%rd25, %r35, 4;
	add.s64 	%rd26, %rd3, %rd25;
	add.s64 	%rd27, %rd4, %rd25;
	add.s64 	%rd28, %rd5, %rd25;
	add.s64 	%rd29, %rd6, %rd25;
	add.s64 	%rd30, %rd7, %rd25;
	add.s64 	%rd31, %rd8, %rd25;
	add.s64 	%rd32, %rd9, %rd25;
	add.s64 	%rd33, %rd1, %rd25;
	ld.global.f32 	%f16, [%rd66+-16];
	ld.global.f32 	%f17, [%rd33];
	fma.rn.f32 	%f18, %f16, %f17, %f66;
	ld.global.f32 	%f19, [%rd66+-12];
	ld.global.f32 	%f20, [%rd26];
	fma.rn.f32 	%f21, %f19, %f20, %f18;
	ld.global.f32 	%f22, [%rd66+-8];
	ld.global.f32 	%f23, [%rd27];
	fma.rn.f32 	%f24, %f22, %f23, %f21;
	ld.global.f32 	%f25, [%rd66+-4];
	ld.global.f32 	%f26, [%rd28];
	fma.rn.f32 	%f27, %f25, %f26, %f24;
	ld.global.f32 	%f28, [%rd66];
	ld.global.f32 	%f29, [%rd29];
	fma.rn.f32 	%f30, %f28, %f29, %f27;
	ld.global.f32 	%f31, [%rd66+4];
	ld.global.f32 	%f32, [%rd30];
	fma.rn.f32 	%f33, %f31, %f32, %f30;
	ld.global.f32 	%f34, [%rd66+8];
	ld.global.f32 	%f35, [%rd31];
	fma.rn.f32 	%f36, %f34, %f35, %f33;
	ld.global.f32 	%f37, [%rd66+12];
	ld.global.f32 	%f38, [%rd32];
	fma.rn.f32 	%f66, %f37, %f38, %f36;
	add.s32 	%r36, %r36, 8;
	add.s32 	%r35, %r35, %r7;
	add.s64 	%rd66, %rd66, 32;
	setp.ne.s32 	%p3, %r36, 0;
	@%p3 bra 	$L__BB0_3;
$L__BB0_4:
	setp.eq.s32 	%p4, %r4, 0;
	@%p4 bra 	$L__BB0_12;
	and.b32  	%r13, %r18, 3;
	setp.lt.u32 	%p5, %r4, 4;
	@%p5 bra 	$L__BB0_7;
	add.s32 	%r27, %r38, %r3;
	mul.wide.u32 	%rd34, %r27, 4;
	add.s64 	%rd35, %rd2, %rd34;
	ld.global.f32 	%f40, [%rd35];
	mad.lo.s32 	%r28, %r38, %r18, %r2;
	mul.wide.s32 	%rd36, %r28, 4;
	add.s64 	%rd37, %rd1, %rd36;
	ld.global.f32 	%f41, [%rd37];
	fma.rn.f32 	%f42, %f40, %f41, %f66;
	cvt.u64.u32 	%rd38, %r3;
	cvt.u64.u32 	%rd39, %r38;
	add.s64 	%rd40, %rd39, %rd38;
	shl.b64 	%rd41, %rd40, 2;
	add.s64 	%rd42, %rd2, %rd41;
	ld.global.f32 	%f43, [%rd42+4];
	mul.wide.s32 	%rd43, %r18, 4;
	add.s64 	%rd44, %rd37, %rd43;
	ld.global.f32 	%f44, [%rd44];
	fma.rn.f32 	%f45, %f43, %f44, %f42;
	ld.global.f32 	%f46, [%rd42+8];
	add.s64 	%rd45, %rd44, %rd43;
	ld.global.f32 	%f47, [%rd45];
	fma.rn.f32 	%f48, %f46, %f47, %f45;
	ld.global.f32 	%f49, [%rd42+12];
	add.s64 	%rd46, %rd45, %rd43;
	ld.global.f32 	%f50, [%rd46];
	fma.rn.f32 	%f66, %f49, %f50, %f48;
	add.s32 	%r38, %r38, 4;
$L__BB0_7:
	setp.eq.s32 	%p6, %r13, 0;
	@%p6 bra 	$L__BB0_12;
	setp.eq.s32 	%p7, %r13, 1;
	@%p7 bra 	$L__BB0_10;
	add.s32 	%r29, %r38, %r3;
	mul.wide.u32 	%rd47, %r29, 4;
	add.s64 	%rd48, %rd2, %rd47;
	ld.global.f32 	%f52, [%rd48];
	mad.lo.s32 	%r30, %r38, %r18, %r2;
	mul.wide.s32 	%rd49, %r30, 4;
	add.s64 	%rd50, %rd1, %rd49;
	ld.global.f32 	%f53, [%rd50];
	fma.rn.f32 	%f54, %f52, %f53, %f66;
	cvt.u64.u32 	%rd51, %r3;
	cvt.u64.u32 	%rd52, %r38;
	add.s64 	%rd53, %rd52, %rd51;
	shl.b64 	%rd54, %rd53, 2;
	add.s64 	%rd55, %rd2, %rd54;
	ld.global.f32 	%f55, [%rd55+4];
	mul.wide.s32 	%rd56, %r18, 4;
	add.s64 	%rd57, %rd50, %rd56;
	ld.global.f32 	%f56, [%rd57];
	fma.rn.f32 	%f66, %f55, %f56, %f54;
	add.s32 	%r38, %r38, 2;
$L__BB0_10:
	and.b32  	%r31, %r18, 1;
	setp.eq.b32 	%p8, %r31, 1;
	not.pred 	%p9, %p8;
	@%p9 bra 	$L__BB0_12;
	add.s32 	%r32, %r38, %r3;
	mul.wide.u32 	%rd58, %r32, 4;
	add.s64 	%rd59, %rd2, %rd58;
	ld.global.f32 	%f57, [%rd59];
	mad.lo.s32 	%r33, %r38, %r18, %r2;
	mul.wide.s32 	%rd60, %r33, 4;
	add.s64 	%rd61, %rd1, %rd60;
	ld.global.f32 	%f58, [%rd61];
	fma.rn.f32 	%f66, %f57, %f58, %f66;
$L__BB0_12:
	ld.param.u64 	%rd65, [_Z12matmul_basicPKfS0_Pfi_param_2];
	add.s32 	%r34, %r3, %r2;
	cvta.to.global.u64 	%rd62, %rd65;
	mul.wide.s32 	%rd63, %r34, 4;
	add.s64 	%rd64, %rd62, %rd63;
	st.global.f32 	[%rd64], %f66;
$L__BB0_13:
	ret;

}


// ===== COMPILED SASS (sm_100) =====

	.target	sm_100

	.elftype	@"ET_EXEC"


//--------------------- .note.nv.tkinfo           --------------------------
	.section	.note.nv.tkinfo,"",@"SHT_NOTE"
	.sectionflags	@"SHF_NOTE_NV_TKINFO"
	.tkinfo
        /*0018*/ 	.word	0x00000002
        /*0030*/ 	.string	""
        /*0030*/ 	.string	"ptxas"
        /*0030*/ 	.string	"Cuda compilation tools, release 13.0, V13.0.88"
        /*0030*/ 	.string	"Build cuda_13.0.r13.0/compiler.36424714_0"
        /*0030*/ 	.string	"-arch sm_100 -m 64 "



//--------------------- .note.nv.cuinfo           --------------------------
	.section	.note.nv.cuinfo,"",@"SHT_NOTE"
	.sectionflags	@"SHF_NOTE_NV_CUINFO"
        /*0018*/ 	.short	0x0002
        /*001a*/ 	.short	0x0064
        /*001c*/ 	.short	0x0082
	.zero		2


//--------------------- .nv.info                  --------------------------
	.section	.nv.info,"",@"SHT_CUDA_INFO"
	.align	4


	//----- nvinfo : EIATTR_REGCOUNT
	.align		4
        /*0000*/ 	.byte	0x04, 0x2f
        /*0002*/ 	.short	(.L_1 - .L_0)
	.align		4
.L_0:
        /*0004*/ 	.word	index@(_Z12matmul_basicPKfS0_Pfi)
        /*0008*/ 	.word	0x0000001e


	//----- nvinfo : EIATTR_FRAME_SIZE
	.align		4
.L_1:
        /*000c*/ 	.byte	0x04, 0x11
        /*000e*/ 	.short	(.L_3 - .L_2)
	.align		4
.L_2:
        /*0010*/ 	.word	index@(_Z12matmul_basicPKfS0_Pfi)
        /*0014*/ 	.word	0x00000000


	//----- nvinfo : EIATTR_MIN_STACK_SIZE
	.align		4
.L_3:
        /*0018*/ 	.byte	0x04, 0x12
        /*001a*/ 	.short	(.L_5 - .L_4)
	.align		4
.L_4:
        /*001c*/ 	.word	index@(_Z12matmul_basicPKfS0_Pfi)
        /*0020*/ 	.word	0x00000000
.L_5:


//--------------------- .nv.compat                --------------------------
	.section	.nv.compat,"",@"SHT_CUDA_COMPAT_INFO"
	.align	4
        /*0000*/ 	.byte	0x02, 0x09, 0x00, 0x00, 0x02, 0x02, 0x01, 0x00, 0x02, 0x05, 0x05, 0x00, 0x03, 0x07, 0x01, 0x01
        /*0010*/ 	.byte	0x02, 0x03, 0x00, 0x00, 0x02, 0x06, 0x01, 0x00, 0x04, 0x0b, 0x08, 0x00, 0x09, 0x00, 0x00, 0x00
        /*0020*/ 	.byte	0x00, 0x00, 0x00, 0x00


//--------------------- .nv.info._Z12matmul_basicPKfS0_Pfi --------------------------
	.section	.nv.info._Z12matmul_basicPKfS0_Pfi,"",@"SHT_CUDA_INFO"
	.sectionflags	@""
	.align	4


	//----- nvinfo : EIATTR_CUDA_API_VERSION
	.align		4
        /*0000*/ 	.byte	0x04, 0x37
        /*0002*/ 	.short	(.L_7 - .L_6)
.L_6:
        /*0004*/ 	.word	0x00000082


	//----- nvinfo : EIATTR_KPARAM_INFO
	.align		4
.L_7:
        /*0008*/ 	.byte	0x04, 0x17
        /*000a*/ 	.short	(.L_9 - .L_8)
.L_8:
        /*000c*/ 	.word	0x00000000
        /*0010*/ 	.short	0x0003
        /*0012*/ 	.short	0x0018
        /*0014*/ 	.byte	0x00, 0xf0, 0x11, 0x00


	//----- nvinfo : EIATTR_KPARAM_INFO
	.align		4
.L_9:
        /*0018*/ 	.byte	0x04, 0x17
        /*001a*/ 	.short	(.L_11 - .L_10)
.L_10:
        /*001c*/ 	.word	0x00000000
        /*0020*/ 	.short	0x0002
        /*0022*/ 	.short	0x0010
        /*0024*/ 	.byte	0x00, 0xf5, 0x21, 0x00


	//----- nvinfo : EIATTR_KPARAM_INFO
	.align		4
.L_11:
        /*0028*/ 	.byte	0x04, 0x17
        /*002a*/ 	.short	(.L_13 - .L_12)
.L_12:
        /*002c*/ 	.word	0x00000000
        /*0030*/ 	.short	0x0001
        /*0032*/ 	.short	0x0008
        /*0034*/ 	.byte	0x00, 0xf5, 0x21, 0x00


	//----- nvinfo : EIATTR_KPARAM_INFO
	.align		4
.L_13:
        /*0038*/ 	.byte	0x04, 0x17
        /*003a*/ 	.short	(.L_15 - .L_14)
.L_14:
        /*003c*/ 	.word	0x00000000
        /*0040*/ 	.short	0x0000
        /*0042*/ 	.short	0x0000
        /*0044*/ 	.byte	0x00, 0xf5, 0x21, 0x00


	//----- nvinfo : EIATTR_SPARSE_MMA_MASK
	.align		4
.L_15:
        /*0048*/ 	.byte	0x03, 0x50
        /*004a*/ 	.short	0x0000


	//----- nvinfo : EIATTR_MAXREG_COUNT
	.align		4
        /*004c*/ 	.byte	0x03, 0x1b
        /*004e*/ 	.short	0x00ff


	//----- nvinfo : EIATTR_MERCURY_ISA_VERSION
	.align		4
        /*0050*/ 	.byte	0x03, 0x5f
        /*0052*/ 	.short	0x0101


	//----- nvinfo : EIATTR_VRC_CTA_INIT_COUNT
	.align		4
        /*0054*/ 	.byte	0x02, 0x4a
	.zero		1
	.zero		1


	//----- nvinfo : EIATTR_EXIT_INSTR_OFFSETS
	.align		4
        /*0058*/ 	.byte	0x04, 0x1c
        /*005a*/ 	.short	(.L_17 - .L_16)


	//   ....[0]....
.L_16:
        /*005c*/ 	.word	0x000000c0


	//   ....[1]....
        /*0060*/ 	.word	0x00000a90


	//----- nvinfo : EIATTR_CBANK_PARAM_SIZE
	.align		4
.L_17:
        /*0064*/ 	.byte	0x03, 0x19
        /*0066*/ 	.short	0x001c


	//----- nvinfo : EIATTR_PARAM_CBANK
	.align		4
        /*0068*/ 	.byte	0x04, 0x0a
        /*006a*/ 	.short	(.L_19 - .L_18)
	.align		4
.L_18:
        /*006c*/ 	.word	index@(.nv.constant0._Z12matmul_basicPKfS0_Pfi)
        /*0070*/ 	.short	0x0380
        /*0072*/ 	.short	0x001c


	//----- nvinfo : EIATTR_SW_WAR
	.align		4
.L_19:
        /*0074*/ 	.byte	0x04, 0x36
        /*0076*/ 	.short	(.L_21 - .L_20)
.L_20:
        /*0078*/ 	.word	0x00000008
.L_21:


//--------------------- .nv.callgraph             --------------------------
	.section	.nv.callgraph,"",@"SHT_CUDA_CALLGRAPH"
	.align	4
	.sectionentsize	8
	.align		4
        /*0000*/ 	.word	0x00000000
	.align		4
        /*0004*/ 	.word	0xffffffff
	.align		4
        /*0008*/ 	.word	0x00000000
	.align		4
        /*000c*/ 	.word	0xfffffffe
	.align		4
        /*0010*/ 	.word	0x00000000
	.align		4
        /*0014*/ 	.word	0xfffffffd
	.align		4
        /*0018*/ 	.word	0x00000000
	.align		4
        /*001c*/ 	.word	0xfffffffc


//--------------------- .text._Z12matmul_basicPKfS0_Pfi --------------------------
	.section	.text._Z12matmul_basicPKfS0_Pfi,"ax",@progbits
	.align	128
        .global         _Z12matmul_basicPKfS0_Pfi
        .type           _Z12matmul_basicPKfS0_Pfi,@function
        .size           _Z12matmul_basicPKfS0_Pfi,(.L_x_5 - _Z12matmul_basicPKfS0_Pfi)
        .other          _Z12matmul_basicPKfS0_Pfi,@"STO_CUDA_ENTRY STV_DEFAULT"
_Z12matmul_basicPKfS0_Pfi:
.text._Z12matmul_basicPKfS0_Pfi:
[----:B------:R-:W-:Y:S01]  /*0000*/  LDC R1, c[0x0][0x37c] ;  /* 0x0000df00ff017b82 */ /* 0x000fe20000000800 */
[----:B------:R-:W0:Y:S07]  /*0010*/  S2R R0, SR_TID.Y ;  /* 0x0000000000007919 */ /* 0x000e2e0000002200 */
[----:B------:R-:W0:Y:S01]  /*0020*/  S2UR UR4, SR_CTAID.Y ;  /* 0x00000000000479c3 */ /* 0x000e220000002600 */
[----:B------:R-:W1:Y:S01]  /*0030*/  LDCU UR20, c[0x0][0x398] ;  /* 0x00007300ff1477ac */ /* 0x000e620008000800 */
[----:B------:R-:W2:Y:S06]  /*0040*/  S2R R3, SR_TID.X ;  /* 0x0000000000037919 */ /* 0x000eac0000002100 */
[----:B------:R-:W0:Y:S08]  /*0050*/  LDC R13, c[0x0][0x364] ;  /* 0x0000d900ff0d7b82 */ /* 0x000e300000000800 */
[----:B------:R-:W2:Y:S08]  /*0060*/  S2UR UR5, SR_CTAID.X ;  /* 0x00000000000579c3 */ /* 0x000eb00000002500 */
[----:B------:R-:W2:Y:S01]  /*0070*/  LDC R2, c[0x0][0x360] ;  /* 0x0000d800ff027b82 */ /* 0x000ea20000000800 */
[----:B0-----:R-:W-:-:S02]  /*0080*/  IMAD R13, R13, UR4, R0 ;  /* 0x000000040d0d7c24 */ /* 0x001fc4000f8e0200 */
[----:B--2---:R-:W-:-:S05]  /*0090*/  IMAD R0, R2, UR5, R3 ;  /* 0x0000000502007c24 */ /* 0x004fca000f8e0203 */
[----:B------:R-:W-:-:S04]  /*00a0*/  VIMNMX R2, PT, PT, R13, R0, !PT ;  /* 0x000000000d027248 */ /* 0x000fc80007fe0100 */
[----:B-1----:R-:W-:-:S13]  /*00b0*/  ISETP.GE.AND P0, PT, R2, UR20, PT ;  /* 0x0000001402007c0c */ /* 0x002fda000bf06270 */
[----:B------:R-:W-:Y:S05]  /*00c0*/  @P0 EXIT ;  /* 0x000000000000094d */ /* 0x000fea0003800000 */
[----:B------:R-:W-:Y:S01]  /*00d0*/  UISETP.GE.U32.AND UP0, UPT, UR20, 0x8, UPT ;  /* 0x000000081400788c */ /* 0x000fe2000bf06070 */
[----:B------:R-:W-:Y:S02]  /*00e0*/  HFMA2 R12, -RZ, RZ, 0, 0 ;  /* 0x00000000ff0c7431 */ /* 0x000fe400000001ff */
[----:B------:R-:W-:Y:S01]  /*00f0*/  IMAD R13, R13, UR20, RZ ;  /* 0x000000140d0d7c24 */ /* 0x000fe2000f8e02ff */
[----:B------:R-:W-:Y:S01]  /*0100*/  UMOV UR4, URZ ;  /* 0x000000ff00047c82 */ /* 0x000fe20008000000 */
[----:B------:R-:W0:Y:S04]  /*0110*/  LDCU.64 UR18, c[0x0][0x358] ;  /* 0x00006b00ff1277ac */ /* 0x000e280008000a00 */
[----:B------:R-:W-:Y:S05]  /*0120*/  BRA.U !UP0, `(.L_x_0) ;  /* 0x0000000508047547 */ /* 0x000fea000b800000 */
[----:B------:R-:W1:Y:S01]  /*0130*/  LDCU.128 UR24, c[0x0][0x380] ;  /* 0x00007000ff1877ac */ /* 0x000e620008000c00 */
[----:B------:R-:W-:Y:S02]  /*0140*/  MOV R12, RZ ;  /* 0x000000ff000c7202 */ /* 0x000fe40000000f00 */
[----:B------:R-:W-:Y:S01]  /*0150*/  MOV R14, R0 ;  /* 0x00000000000e7202 */ /* 0x000fe20000000f00 */
[----:B------:R-:W-:-:S04]  /*0160*/  ULOP3.LUT UR4, UR20, 0x7ffffff8, URZ, 0xc0, !UPT ;  /* 0x7ffffff814047892 */ /* 0x000fc8000f8ec0ff */
[----:B------:R-:W-:Y:S01]  /*0170*/  UIADD3 UR5, UPT, UPT, -UR4, URZ, URZ ;  /* 0x000000ff04057290 */ /* 0x000fe2000fffe1ff */
[----:B-1----:R-:W-:Y:S01]  /*0180*/  MOV R2, UR24 ;  /* 0x0000001800027c02 */ /* 0x002fe20008000f00 */
[----:B------:R-:W-:Y:S01]  /*0190*/  UIMAD.WIDE UR6, UR20, 0x8, UR26 ;  /* 0x00000008140678a5 */ /* 0x000fe2000f8e021a */
[----:B------:R-:W-:Y:S01]  /*01a0*/  MOV R3, UR25 ;  /* 0x0000001900037c02 */ /* 0x000fe20008000f00 */
[----:B------:R-:W-:Y:S02]  /*01b0*/  UIMAD.WIDE UR8, UR20, 0xc, UR26 ;  /* 0x0000000c140878a5 */ /* 0x000fe4000f8e021a */
[----:B------:R-:W-:Y:S01]  /*01c0*/  UIMAD.WIDE UR10, UR20, 0x10, UR26 ;  /* 0x00000010140a78a5 */ /* 0x000fe2000f8e021a */
[----:B------:R-:W-:Y:S01]  /*01d0*/  IMAD.WIDE.U32 R2, R13, 0x4, R2 ;  /* 0x000000040d027825 */ /* 0x000fe200078e0002 */
[----:B------:R-:W-:Y:S02]  /*01e0*/  UIMAD.WIDE UR12, UR20, 0x14, UR26 ;  /* 0x00000014140c78a5 */ /* 0x000fe4000f8e021a */
[----:B------:R-:W-:Y:S01]  /*01f0*/  UIMAD.WIDE UR14, UR20, 0x18, UR26 ;  /* 0x00000018140e78a5 */ /* 0x000fe2000f8e021a */
[----:B------:R-:W-:Y:S01]  /*0200*/  IADD3 R2, P0, PT, R2, 0x10, RZ ;  /* 0x0000001002027810 */ /* 0x000fe20007f1e0ff */
[----:B------:R-:W-:-:S03]  /*0210*/  UIMAD.WIDE UR16, UR20, 0x1c, UR26 ;  /* 0x0000001c141078a5 */ /* 0x000fc6000f8e021a */
[----:B------:R-:W-:-:S09]  /*0220*/  IADD3.X R3, PT, PT, RZ, R3, RZ, P0, !PT ;  /* 0x00000003ff037210 */ /* 0x000fd200007fe4ff */
.L_x_1:
[----:B------:R-:W-:Y:S01]  /*0230*/  UIMAD.WIDE UR22, UR20, 0x4, UR26 ;  /* 0x00000004141678a5 */ /* 0x000fe2000f8e021a */
[----:B------:R-:W-:Y:S02]  /*0240*/  IMAD.MOV.U32 R23, RZ, RZ, 0x4 ;  /* 0x00000004ff177424 */ /* 0x000fe400078e00ff */
[----:B------:R-:W-:Y:S01]  /*0250*/  HFMA2 R11, -RZ, RZ, 0, 2.384185791015625e-07 ;  /* 0x00000004ff0b7431 */ /* 0x000fe200000001ff */
[----:B------:R-:W-:Y:S01]  /*0260*/  MOV R25, 0x4 ;  /* 0x0000000400197802 */ /* 0x000fe20000000f00 */
[----:B0-----:R-:W2:Y:S01]  /*0270*/  LDG.E R21, desc[UR18][R2.64+-0x10] ;  /* 0xfffff01202157981 */ /* 0x001ea2000c1e1900 */
[C---:B------:R-:W-:Y:S01]  /*0280*/  IMAD.WIDE R22, R14.reuse, R23, UR26 ;  /* 0x0000001a0e167e25 */ /* 0x040fe2000f8e0217 */
[----:B------:R-:W-:Y:S02]  /*0290*/  MOV R8, UR22 ;  /* 0x0000001600087c02 */ /* 0x000fe40008000f00 */
[----:B------:R-:W-:Y:S01]  /*02a0*/  MOV R9, UR23 ;  /* 0x0000001700097c02 */ /* 0x000fe20008000f00 */
[----:B------:R-:W3:Y:S02]  /*02b0*/  LDG.E R19, desc[UR18][R2.64+-0xc] ;  /* 0xfffff41202137981 */ /* 0x000ee4000c1e1900 */
[----:B------:R-:W-:-:S02]  /*02c0*/  IMAD.WIDE R8, R14, 0x4, R8 ;  /* 0x000000040e087825 */ /* 0x000fc400078e0208 */
[----:B------:R-:W2:Y:S01]  /*02d0*/  LDG.E R22, desc[UR18][R22.64] ;  /* 0x0000001216167981 */ /* 0x000ea2000c1e1900 */
[----:B------:R-:W-:Y:S01]  /*02e0*/  MOV R5, 0x4 ;  /* 0x0000000400057802 */ /* 0x000fe20000000f00 */
[C---:B------:R-:W-:Y:S02]  /*02f0*/  IMAD.WIDE R24, R14.reuse, R25, UR6 ;  /* 0x000000060e187e25 */ /* 0x040fe4000f8e0219 */
[----:B------:R0:W3:Y:S02]  /*0300*/  LDG.E R20, desc[UR18][R8.64] ;  /* 0x0000001208147981 */ /* 0x0000e4000c1e1900 */
[----:B------:R-:W-:Y:S02]  /*0310*/  IMAD.WIDE R10, R14, R11, UR8 ;  /* 0x000000080e0a7e25 */ /* 0x000fe4000f8e020b */
[----:B------:R-:W4:Y:S04]  /*0320*/  LDG.E R18, desc[UR18][R24.64] ;  /* 0x0000001218127981 */ /* 0x000f28000c1e1900 */
[----:B------:R-:W4:Y:S01]  /*0330*/  LDG.E R17, desc[UR18][R2.64+-0x8] ;  /* 0xfffff81202117981 */ /* 0x000f22000c1e1900 */
[----:B0-----:R-:W-:-:S02]  /*0340*/  HFMA2 R9, -RZ, RZ, 0, 2.384185791015625e-07 ;  /* 0x00000004ff097431 */ /* 0x001fc400000001ff */
[----:B------:R-:W-:Y:S01]  /*0350*/  IMAD.MOV.U32 R7, RZ, RZ, 0x4 ;  /* 0x00000004ff077424 */ /* 0x000fe200078e00ff */
[----:B------:R0:W5:Y:S01]  /*0360*/  LDG.E R16, desc[UR18][R10.64] ;  /* 0x000000120a107981 */ /* 0x000162000c1e1900 */
[----:B------:R-:W-:-:S03]  /*0370*/  IMAD.WIDE R4, R14, R5, UR10 ;  /* 0x0000000a0e047e25 */ /* 0x000fc6000f8e0205 */
[----:B------:R-:W5:Y:S01]  /*0380*/  LDG.E R15, desc[UR18][R2.64+-0x4] ;  /* 0xfffffc12020f7981 */ /* 0x000f62000c1e1900 */
[C---:B------:R-:W-:Y:S01]  /*0390*/  IMAD.WIDE R6, R14.reuse, R7, UR12 ;  /* 0x0000000c0e067e25 */ /* 0x040fe2000f8e0207 */
[----:B------:R-:W-:Y:S02]  /*03a0*/  MOV R27, 0x4 ;  /* 0x00000004001b7802 */ /* 0x000fe40000000f00 */
[----:B------:R1:W5:Y:S01]  /*03b0*/  LDG.E R4, desc[UR18][R4.64] ;  /* 0x0000001204047981 */ /* 0x000362000c1e1900 */
[----:B------:R-:W-:-:S03]  /*03c0*/  IMAD.WIDE R8, R14, R9, UR14 ;  /* 0x0000000e0e087e25 */ /* 0x000fc6000f8e0209 */
[----:B------:R-:W5:Y:S01]  /*03d0*/  LDG.E R23, desc[UR18][R2.64] ;  /* 0x0000001202177981 */ /* 0x000f62000c1e1900 */
[----:B0-----:R-:W-:-:S03]  /*03e0*/  IMAD.WIDE R10, R14, R27, UR16 ;  /* 0x000000100e0a7e25 */ /* 0x001fc6000f8e021b */
[----:B------:R-:W5:Y:S04]  /*03f0*/  LDG.E R7, desc[UR18][R6.64] ;  /* 0x0000001206077981 */ /* 0x000f68000c1e1900 */
[----:B------:R-:W5:Y:S04]  /*0400*/  LDG.E R24, desc[UR18][R2.64+0x4] ;  /* 0x0000041202187981 */ /* 0x000f68000c1e1900 */
[----:B------:R-:W5:Y:S04]  /*0410*/  LDG.E R8, desc[UR18][R8.64] ;  /* 0x0000001208087981 */ /* 0x000f68000c1e1900 */
[----:B------:R-:W5:Y:S04]  /*0420*/  LDG.E R25, desc[UR18][R2.64+0x8] ;  /* 0x0000081202197981 */ /* 0x000f68000c1e1900 */
[----:B------:R-:W5:Y:S04]  /*0430*/  LDG.E R10, desc[UR18][R10.64] ;  /* 0x000000120a0a7981 */ /* 0x000f68000c1e1900 */
[----:B------:R0:W5:Y:S01]  /*0440*/  LDG.E R27, desc[UR18][R2.64+0xc] ;  /* 0x00000c12021b7981 */ /* 0x000162000c1e1900 */
[----:B------:R-:W-:-:S04]  /*0450*/  UIADD3 UR5, UPT, UPT, UR5, 0x8, URZ ;  /* 0x0000000805057890 */ /* 0x000fc8000fffe0ff */
[----:B------:R-:W-:Y:S01]  /*0460*/  UISETP.NE.AND UP0, UPT, UR5, URZ, UPT ;  /* 0x000000ff0500728c */ /* 0x000fe2000bf05270 */
[----:B-1----:R-:W-:Y:S02]  /*0470*/  MOV R5, UR20 ;  /* 0x0000001400057c02 */ /* 0x002fe40008000f00 */
[----:B0-----:R-:W-:Y:S02]  /*0480*/  IADD3 R2, P0, PT, R2, 0x20, RZ ;  /* 0x0000002002027810 */ /* 0x001fe40007f1e0ff */
[----:B------:R-:W-:Y:S02]  /*0490*/  LEA R14, R5, R14, 0x3 ;  /* 0x0000000e050e7211 */ /* 0x000fe400078e18ff */
[----:B------:R-:W-:Y:S01]  /*04a0*/  IADD3.X R3, PT, PT, RZ, R3, RZ, P0, !PT ;  /* 0x00000003ff037210 */ /* 0x000fe200007fe4ff */
[----:B--2---:R-:W-:-:S04]  /*04b0*/  FFMA R22, R21, R22, R12 ;  /* 0x0000001615167223 */ /* 0x004fc8000000000c */
[----:B---3--:R-:W-:-:S04]  /*04c0*/  FFMA R20, R19, R20, R22 ;  /* 0x0000001413147223 */ /* 0x008fc80000000016 */
[----:B----4-:R-:W-:-:S04]  /*04d0*/  FFMA R18, R17, R18, R20 ;  /* 0x0000001211127223 */ /* 0x010fc80000000014 */
[----:B-----5:R-:W-:-:S04]  /*04e0*/  FFMA R16, R15, R16, R18 ;  /* 0x000000100f107223 */ /* 0x020fc80000000012 */
[----:B------:R-:W-:-:S04]  /*04f0*/  FFMA R23, R23, R4, R16 ;  /* 0x0000000417177223 */ /* 0x000fc80000000010 */
[----:B------:R-:W-:-:S04]  /*0500*/  FFMA R24, R24, R7, R23 ;  /* 0x0000000718187223 */ /* 0x000fc80000000017 */
[----:B------:R-:W-:-:S04]  /*0510*/  FFMA R8, R25, R8, R24 ;  /* 0x0000000819087223 */ /* 0x000fc80000000018 */
[----:B------:R-:W-:Y:S01]  /*0520*/  FFMA R12, R27, R10, R8 ;  /* 0x0000000a1b0c7223 */ /* 0x000fe20000000008 */
[----:B------:R-:W-:Y:S06]  /*0530*/  BRA.U UP0, `(.L_x_1) ;  /* 0xfffffffd003c7547 */ /* 0x000fec000b83ffff */
.L_x_0:
[----:B------:R-:W-:-:S04]  /*0540*/  ULOP3.LUT UR6, UR20, 0x7, URZ, 0xc0, !UPT ;  /* 0x0000000714067892 */ /* 0x000fc8000f8ec0ff */
[----:B------:R-:W-:-:S09]  /*0550*/  UISETP.NE.AND UP0, UPT, UR6, URZ, UPT ;  /* 0x000000ff0600728c */ /* 0x000fd2000bf05270 */
[----:B------:R-:W-:Y:S05]  /*0560*/  BRA.U !UP0, `(.L_x_2) ;  /* 0x0000000508387547 */ /* 0x000fea000b800000 */
[----:B------:R-:W-:Y:S02]  /*0570*/  UISETP.GE.U32.AND UP0, UPT, UR6, 0x4, UPT ;  /* 0x000000040600788c */ /* 0x000fe4000bf06070 */
[----:B------:R-:W-:-:S04]  /*0580*/  ULOP3.LUT UR5, UR20, 0x3, URZ, 0xc0, !UPT ;  /* 0x0000000314057892 */ /* 0x000fc8000f8ec0ff */
[----:B------:R-:W-:-:S03]  /*0590*/  UISETP.NE.AND UP1, UPT, UR5, URZ, UPT ;  /* 0x000000ff0500728c */ /* 0x000fc6000bf25270 */
[----:B------:R-:W-:Y:S08]  /*05a0*/  BRA.U !UP0, `(.L_x_3) ;  /* 0x00000001087c7547 */ /* 0x000ff0000b800000 */
[----:B------:R-:W1:Y:S01]  /*05b0*/  LDC.64 R6, c[0x0][0x388] ;  /* 0x0000e200ff067b82 */ /* 0x000e620000000a00 */
[----:B------:R-:W2:Y:S01]  /*05c0*/  LDCU.64 UR6, c[0x0][0x380] ;  /* 0x00007000ff0677ac */ /* 0x000ea20008000a00 */
[----:B------:R-:W-:Y:S01]  /*05d0*/  IMAD.U32 R9, RZ, RZ, UR4 ;  /* 0x00000004ff097e24 */ /* 0x000fe2000f8e00ff */
[C---:B------:R-:W-:Y:S02]  /*05e0*/  IADD3 R3, PT, PT, R13.reuse, UR4, RZ ;  /* 0x000000040d037c10 */ /* 0x040fe4000fffe0ff */
[----:B------:R-:W-:Y:S01]  /*05f0*/  IADD3 R10, P0, PT, R13, UR4, RZ ;  /* 0x000000040d0a7c10 */ /* 0x000fe2000ff1e0ff */
[----:B------:R-:W-:Y:S01]  /*0600*/  IMAD R9, R9, UR20, R0 ;  /* 0x0000001409097c24 */ /* 0x000fe2000f8e0200 */
[----:B------:R-:W-:Y:S01]  /*0610*/  MOV R11, UR20 ;  /* 0x00000014000b7c02 */ /* 0x000fe20008000f00 */
[----:B------:R-:W3:Y:S01]  /*0620*/  LDC.64 R4, c[0x0][0x380] ;  /* 0x0000e000ff047b82 */ /* 0x000ee20000000a00 */
[----:B------:R-:W-:Y:S01]  /*0630*/  MOV R15, UR20 ;  /* 0x00000014000f7c02 */ /* 0x000fe20008000f00 */
[----:B-1----:R-:W-:Y:S01]  /*0640*/  IMAD.WIDE R6, R9, 0x4, R6 ;  /* 0x0000000409067825 */ /* 0x002fe200078e0206 */
[----:B------:R-:W-:-:S05]  /*0650*/  MOV R9, UR20 ;  /* 0x0000001400097c02 */ /* 0x000fca0008000f00 */
[----:B------:R-:W-:Y:S02]  /*0660*/  IMAD.WIDE R8, R9, 0x4, R6 ;  /* 0x0000000409087825 */ /* 0x000fe400078e0206 */
[----:B0-----:R-:W4:Y:S02]  /*0670*/  LDG.E R6, desc[UR18][R6.64] ;  /* 0x0000001206067981 */ /* 0x001f24000c1e1900 */
[----:B---3--:R-:W-:Y:S01]  /*0680*/  IMAD.WIDE.U32 R4, R3, 0x4, R4 ;  /* 0x0000000403047825 */ /* 0x008fe200078e0004 */
[----:B------:R-:W-:Y:S01]  /*0690*/  IADD3.X R3, PT, PT, RZ, RZ, RZ, P0, !PT ;  /* 0x000000ffff037210 */ /* 0x000fe200007fe4ff */
[----:B------:R-:W3:Y:S01]  /*06a0*/  LDG.E R17, desc[UR18][R8.64] ;  /* 0x0000001208117981 */ /* 0x000ee2000c1e1900 */
[----:B--2---:R-:W-:-:S03]  /*06b0*/  LEA R2, P0, R10, UR6, 0x2 ;  /* 0x000000060a027c11 */ /* 0x004fc6000f8010ff */
[----:B------:R-:W4:Y:S01]  /*06c0*/  LDG.E R5, desc[UR18][R4.64] ;  /* 0x0000001204057981 */ /* 0x000f22000c1e1900 */
[----:B------:R-:W-:Y:S01]  /*06d0*/  LEA.HI.X R3, R10, UR7, R3, 0x2, P0 ;  /* 0x000000070a037c11 */ /* 0x000fe200080f1403 */
[----:B------:R-:W-:-:S04]  /*06e0*/  IMAD.WIDE R10, R11, 0x4, R8 ;  /* 0x000000040b0a7825 */ /* 0x000fc800078e0208 */
[----:B------:R-:W3:Y:S01]  /*06f0*/  LDG.E R16, desc[UR18][R2.64+0x4] ;  /* 0x0000041202107981 */ /* 0x000ee2000c1e1900 */
[----:B------:R-:W-:-:S03]  /*0700*/  IMAD.WIDE R14, R15, 0x4, R10 ;  /* 0x000000040f0e7825 */ /* 0x000fc600078e020a */
[----:B------:R-:W2:Y:S04]  /*0710*/  LDG.E R19, desc[UR18][R10.64] ;  /* 0x000000120a137981 */ /* 0x000ea8000c1e1900 */
[----:B------:R-:W2:Y:S04]  /*0720*/  LDG.E R18, desc[UR18][R2.64+0x8] ;  /* 0x0000081202127981 */ /* 0x000ea8000c1e1900 */
[----:B------:R-:W5:Y:S04]  /*0730*/  LDG.E R20, desc[UR18][R2.64+0xc] ;  /* 0x00000c1202147981 */ /* 0x000f68000c1e1900 */
[----:B------:R-:W5:Y:S01]  /*0740*/  LDG.E R14, desc[UR18][R14.64] ;  /* 0x000000120e0e7981 */ /* 0x000f62000c1e1900 */
[----:B------:R-:W-:Y:S01]  /*0750*/  UIADD3 UR4, UPT, UPT, UR4, 0x4, URZ ;  /* 0x0000000404047890 */ /* 0x000fe2000fffe0ff */
[----:B----4-:R-:W-:-:S04]  /*0760*/  FFMA R5, R5, R6, R12 ;  /* 0x0000000605057223 */ /* 0x010fc8000000000c */
[----:B---3--:R-:W-:-:S04]  /*0770*/  FFMA R5, R16, R17, R5 ;  /* 0x0000001110057223 */ /* 0x008fc80000000005 */
[----:B--2---:R-:W-:-:S04]  /*0780*/  FFMA R5, R18, R19, R5 ;  /* 0x0000001312057223 */ /* 0x004fc80000000005 */
[----:B-----5:R-:W-:-:S07]  /*0790*/  FFMA R12, R20, R14, R5 ;  /* 0x0000000e140c7223 */ /* 0x020fce0000000005 */
.L_x_3:
[----:B------:R-:W-:Y:S05]  /*07a0*/  BRA.U !UP1, `(.L_x_2) ;  /* 0x0000000109a87547 */ /* 0x000fea000b800000 */
[----:B------:R-:W-:Y:S01]  /*07b0*/  UISETP.NE.AND UP0, UPT, UR5, 0x1, UPT ;  /* 0x000000010500788c */ /* 0x000fe2000bf05270 */
[----:B------:R-:W-:Y:S01]  /*07c0*/  MOV R7, UR4 ;  /* 0x0000000400077c02 */ /* 0x000fe20008000f00 */
[----:B------:R-:W-:Y:S02]  /*07d0*/  ULOP3.LUT UR5, UR20, 0x1, URZ, 0xc0, !UPT ;  /* 0x0000000114057892 */ /* 0x000fe4000f8ec0ff */
[----:B------:R-:W-:Y:S02]  /*07e0*/  MOV R15, UR20 ;  /* 0x00000014000f7c02 */ /* 0x000fe40008000f00 */
[----:B------:R-:W-:Y:S01]  /*07f0*/  UISETP.NE.U32.AND UP1, UPT, UR5, 0x1, UPT ;  /* 0x000000010500788c */ /* 0x000fe2000bf25070 */
[----:B------:R-:W-:-:S04]  /*0800*/  PLOP3.LUT P1, PT, PT, PT, UP0, 0x80, 0x8 ;  /* 0x000000000008781c */ /* 0x000fc80003f2f008 */
[----:B------:R-:W1:Y:S01]  /*0810*/  @UP0 LDCU.128 UR8, c[0x0][0x380] ;  /* 0x00007000ff0807ac */ /* 0x000e620008000c00 */
[----:B------:R-:W-:Y:S01]  /*0820*/  PLOP3.LUT P0, PT, PT, PT, UP1, 0x80, 0x8 ;  /* 0x000000000008781c */ /* 0x000fe20003f0f018 */
[----:B------:R-:W2:Y:S04]  /*0830*/  @UP0 LDCU.64 UR6, c[0x0][0x380] ;  /* 0x00007000ff0607ac */ /* 0x000ea80008000a00 */
[----:B------:R-:W3:Y:S03]  /*0840*/  @!UP1 LDCU.128 UR12, c[0x0][0x380] ;  /* 0x00007000ff0c97ac */ /* 0x000ee60008000c00 */
[C---:B------:R-:W-:Y:S02]  /*0850*/  @P1 IADD3 R3, PT, PT, R13.reuse, UR4, RZ ;  /* 0x000000040d031c10 */ /* 0x040fe4000fffe0ff */
[----:B------:R-:W-:Y:S01]  /*0860*/  @P1 IADD3 R6, P2, PT, R13, UR4, RZ ;  /* 0x000000040d061c10 */ /* 0x000fe2000ff5e0ff */
[----:B------:R-:W-:Y:S01]  /*0870*/  @UP0 UIADD3 UR4, UPT, UPT, UR4, 0x2, URZ ;  /* 0x0000000204040890 */ /* 0x000fe2000fffe0ff */
[----:B-1----:R-:W-:Y:S01]  /*0880*/  MOV R11, UR9 ;  /* 0x00000009000b7c02 */ /* 0x002fe20008000f00 */
[----:B------:R-:W-:Y:S01]  /*0890*/  IMAD.U32 R10, RZ, RZ, UR8 ;  /* 0x00000008ff0a7e24 */ /* 0x000fe2000f8e00ff */
[----:B------:R-:W-:-:S02]  /*08a0*/  MOV R4, UR10 ;  /* 0x0000000a00047c02 */ /* 0x000fc40008000f00 */
[----:B------:R-:W-:Y:S01]  /*08b0*/  MOV R5, UR11 ;  /* 0x0000000b00057c02 */ /* 0x000fe20008000f00 */
[----:B------:R-:W-:-:S04]  /*08c0*/  @P1 IMAD.WIDE.U32 R10, R3, 0x4, R10 ;  /* 0x00000004030a1825 */ /* 0x000fc800078e000a */
[----:B------:R-:W-:Y:S01]  /*08d0*/  @P1 IMAD R3, R7, UR20, R0 ;  /* 0x0000001407031c24 */ /* 0x000fe2000f8e0200 */
[----:B------:R-:W-:Y:S01]  /*08e0*/  @P1 IADD3.X R7, PT, PT, RZ, RZ, RZ, P2, !PT ;  /* 0x000000ffff071210 */ /* 0x000fe200017fe4ff */
[----:B------:R-:W-:Y:S01]  /*08f0*/  IMAD.U32 R19, RZ, RZ, UR4 ;  /* 0x00000004ff137e24 */ /* 0x000fe2000f8e00ff */
[C---:B--2---:R-:W-:Y:S01]  /*0900*/  @P1 LEA R2, P2, R6.reuse, UR6, 0x2 ;  /* 0x0000000606021c11 */ /* 0x044fe2000f8410ff */
[----:B------:R-:W-:Y:S01]  /*0910*/  @P1 IMAD.WIDE R4, R3, 0x4, R4 ;  /* 0x0000000403041825 */ /* 0x000fe200078e0204 */
[----:B------:R-:W-:Y:S01]  /*0920*/  @!P0 IADD3 R17, PT, PT, R13, UR4, RZ ;  /* 0x000000040d118c10 */ /* 0x000fe2000fffe0ff */
[----:B0-----:R-:W2:Y:S01]  /*0930*/  @P1 LDG.E R11, desc[UR18][R10.64] ;  /* 0x000000120a0b1981 */ /* 0x001ea2000c1e1900 */
[----:B------:R-:W-:Y:S01]  /*0940*/  @P1 LEA.HI.X R3, R6, UR7, R7, 0x2, P2 ;  /* 0x0000000706031c11 */ /* 0x000fe200090f1407 */
[----:B------:R-:W-:Y:S01]  /*0950*/  @!P0 IMAD R19, R19, UR20, R0 ;  /* 0x0000001413138c24 */ /* 0x000fe2000f8e0200 */
[----:B---3--:R-:W-:Y:S01]  /*0960*/  MOV R6, UR12 ;  /* 0x0000000c00067c02 */ /* 0x008fe20008000f00 */
[----:B------:R-:W-:Y:S01]  /*0970*/  @P1 IMAD.WIDE R14, R15, 0x4, R4 ;  /* 0x000000040f0e1825 */ /* 0x000fe200078e0204 */
[----:B------:R-:W-:Y:S01]  /*0980*/  MOV R7, UR13 ;  /* 0x0000000d00077c02 */ /* 0x000fe20008000f00 */
[----:B------:R-:W2:Y:S01]  /*0990*/  @P1 LDG.E R4, desc[UR18][R4.64] ;  /* 0x0000001204041981 */ /* 0x000ea2000c1e1900 */
[----:B------:R-:W-:-:S02]  /*09a0*/  MOV R8, UR14 ;  /* 0x0000000e00087c02 */ /* 0x000fc40008000f00 */
[----:B------:R-:W-:Y:S01]  /*09b0*/  MOV R9, UR15 ;  /* 0x0000000f00097c02 */ /* 0x000fe20008000f00 */
[----:B------:R-:W-:Y:S01]  /*09c0*/  @!P0 IMAD.WIDE.U32 R6, R17, 0x4, R6 ;  /* 0x0000000411068825 */ /* 0x000fe200078e0006 */
[----:B------:R-:W3:Y:S03]  /*09d0*/  @P1 LDG.E R14, desc[UR18][R14.64] ;  /* 0x000000120e0e1981 */ /* 0x000ee6000c1e1900 */
[----:B------:R-:W-:Y:S01]  /*09e0*/  @!P0 IMAD.WIDE R8, R19, 0x4, R8 ;  /* 0x0000000413088825 */ /* 0x000fe200078e0208 */
[----:B------:R-:W3:Y:S04]  /*09f0*/  @P1 LDG.E R2, desc[UR18][R2.64+0x4] ;  /* 0x0000041202021981 */ /* 0x000ee8000c1e1900 */
[----:B------:R-:W4:Y:S04]  /*0a00*/  @!P0 LDG.E R7, desc[UR18][R6.64] ;  /* 0x0000001206078981 */ /* 0x000f28000c1e1900 */
[----:B------:R-:W4:Y:S01]  /*0a10*/  @!P0 LDG.E R8, desc[UR18][R8.64] ;  /* 0x0000001208088981 */ /* 0x000f22000c1e1900 */
[----:B--2---:R-:W-:-:S04]  /*0a20*/  @P1 FFMA R11, R11, R4, R12 ;  /* 0x000000040b0b1223 */ /* 0x004fc8000000000c */
[----:B---3--:R-:W-:-:S04]  /*0a30*/  @P1 FFMA R12, R2, R14, R11 ;  /* 0x0000000e020c1223 */ /* 0x008fc8000000000b */
[----:B----4-:R-:W-:-:S07]  /*0a40*/  @!P0 FFMA R12, R7, R8, R12 ;  /* 0x00000008070c8223 */ /* 0x010fce000000000c */
.L_x_2:
[----:B------:R-:W1:Y:S01]  /*0a50*/  LDC.64 R2, c[0x0][0x390] ;  /* 0x0000e400ff027b82 */ /* 0x000e620000000a00 */
[----:B------:R-:W-:-:S05]  /*0a60*/  IADD3 R13, PT, PT, R0, R13, RZ ;  /* 0x0000000d000d7210 */ /* 0x000fca0007ffe0ff */
[----:B-1----:R-:W-:-:S05]  /*0a70*/  IMAD.WIDE R2, R13, 0x4, R2 ;  /* 0x000000040d027825 */ /* 0x002fca00078e0202 */
[----:B0-----:R-:W-:Y:S01]  /*0a80*/  STG.E desc[UR18][R2.64], R12 ;  /* 0x0000000c02007986 */ /* 0x001fe2000c101912 */
[----:B------:R-:W-:Y:S05]  /*0a90*/  EXIT ;  /* 0x000000000000794d */ /* 0x000fea0003800000 */
.L_x_4:
[----:B------:R-:W-:-:S00]  /*0aa0*/  BRA `(.L_x_4) ;  /* 0xfffffffc00fc7947 */ /* 0x000fc0000383ffff */
[----:B------:R-:W-:-:S00]  /*0ab0*/  NOP ;  /* 0x0000000000007918 */ /* 0x000fc00000000000 */
        /* <DEDUP_REMOVED lines=12> */
.L_x_5:


//--------------------- .nv.shared.reserved.0     --------------------------
	.section	.nv.shared.reserved.0,"aw",@nobits
	.weak		__nv_reservedSMEM_offset_0_alias
	.size		__nv_reservedSMEM_offset_0_alias, 0, 64
	.other		__nv_reservedSMEM_offset_0_alias,@"STO_CUDA_RESERVED_SHARED STV_DEFAULT"
__nv_reservedSMEM_offset_0_alias:
	.zero		0
	.zero		64


//--------------------- .nv.constant0._Z12matmul_basicPKfS0_Pfi --------------------------
	.section	.nv.constant0._Z12matmul_basicPKfS0_Pfi,"a",@progbits
	.sectionflags	@""
	.align	4
.nv.constant0._Z12matmul_basicPKfS0_Pfi:
	.zero		924


//--------------------- SYMBOLS --------------------------

	.type		.nv.reservedSmem.offset0,@object
	.size		.nv.reservedSmem.offset0,0x4
